	.headerflags	@"EF_CUDA_TEXMODE_UNIFIED EF_CUDA_64BIT_ADDRESS EF_CUDA_ACCELERATORS EF_CUDA_SM90 EF_CUDA_VIRTUAL_SM(EF_CUDA_SM90)"
	.elftype	@"ET_EXEC"


//--------------------- .nv.info                  --------------------------
	.section	.nv.info,"",@"SHT_CUDA_INFO"
	.align	4


	//----- nvinfo : EIATTR_REGCOUNT
	.align		4
        /*0000*/ 	.byte	0x04, 0x2f
        /*0002*/ 	.short	(.L_1 - .L_0)
	.align		4
.L_0:
        /*0004*/ 	.word	index@(triton_poi_fused_add_42)
        /*0008*/ 	.word	0x00000017


	//----- nvinfo : EIATTR_MIN_STACK_SIZE
	.align		4
.L_1:
        /*000c*/ 	.byte	0x04, 0x12
        /*000e*/ 	.short	(.L_3 - .L_2)
	.align		4
.L_2:
        /*0010*/ 	.word	index@(triton_poi_fused_add_42)
        /*0014*/ 	.word	0x00000000


	//----- nvinfo : EIATTR_FRAME_SIZE
	.align		4
.L_3:
        /*0018*/ 	.byte	0x04, 0x11
        /*001a*/ 	.short	(.L_5 - .L_4)
	.align		4
.L_4:
        /*001c*/ 	.word	index@(triton_poi_fused_add_42)
        /*0020*/ 	.word	0x00000000


	//----- nvinfo : EIATTR_MIN_STACK_SIZE
	.align		4
.L_5:
        /*0024*/ 	.byte	0x04, 0x12
        /*0026*/ 	.short	(.L_7 - .L_6)
	.align		4
.L_6:
        /*0028*/ 	.word	index@(triton_poi_fused_add_42)
        /*002c*/ 	.word	0x00000000
.L_7:


//--------------------- .nv.info.triton_poi_fused_add_42 --------------------------
	.section	.nv.info.triton_poi_fused_add_42,"",@"SHT_CUDA_INFO"
	.sectionflags	@""
	.align	4


	//----- nvinfo : EIATTR_CUDA_API_VERSION
	.align		4
        /*0000*/ 	.byte	0x04, 0x37
        /*0002*/ 	.short	(.L_9 - .L_8)
.L_8:
        /*0004*/ 	.word	0x0000007c


	//----- nvinfo : EIATTR_KPARAM_INFO
	.align		4
.L_9:
        /*0008*/ 	.byte	0x04, 0x17
        /*000a*/ 	.short	(.L_11 - .L_10)
.L_10:
        /*000c*/ 	.word	0x00000000
        /*0010*/ 	.short	0x0006
        /*0012*/ 	.short	0x002c
        /*0014*/ 	.byte	0x00, 0xf0, 0x11, 0x00


	//----- nvinfo : EIATTR_KPARAM_INFO
	.align		4
.L_11:
        /*0018*/ 	.byte	0x04, 0x17
        /*001a*/ 	.short	(.L_13 - .L_12)
.L_12:
        /*001c*/ 	.word	0x00000000
        /*0020*/ 	.short	0x0005
        /*0022*/ 	.short	0x0028
        /*0024*/ 	.byte	0x00, 0xf0, 0x11, 0x00


	//----- nvinfo : EIATTR_KPARAM_INFO
	.align		4
.L_13:
        /*0028*/ 	.byte	0x04, 0x17
        /*002a*/ 	.short	(.L_15 - .L_14)
.L_14:
        /*002c*/ 	.word	0x00000000
        /*0030*/ 	.short	0x0004
        /*0032*/ 	.short	0x0020
        /*0034*/ 	.byte	0x00, 0xf4, 0x21, 0x00


	//----- nvinfo : EIATTR_KPARAM_INFO
	.align		4
.L_15:
        /*0038*/ 	.byte	0x04, 0x17
        /*003a*/ 	.short	(.L_17 - .L_16)
.L_16:
        /*003c*/ 	.word	0x00000000
        /*0040*/ 	.short	0x0003
        /*0042*/ 	.short	0x0018
        /*0044*/ 	.byte	0x00, 0xf4, 0x21, 0x00


	//----- nvinfo : EIATTR_KPARAM_INFO
	.align		4
.L_17:
        /*0048*/ 	.byte	0x04, 0x17
        /*004a*/ 	.short	(.L_19 - .L_18)
.L_18:
        /*004c*/ 	.word	0x00000000
        /*0050*/ 	.short	0x0002
        /*0052*/ 	.short	0x0010
        /*0054*/ 	.byte	0x00, 0xf4, 0x21, 0x00


	//----- nvinfo : EIATTR_KPARAM_INFO
	.align		4
.L_19:
        /*0058*/ 	.byte	0x04, 0x17
        /*005a*/ 	.short	(.L_21 - .L_20)
.L_20:
        /*005c*/ 	.word	0x00000000
        /*0060*/ 	.short	0x0001
        /*0062*/ 	.short	0x0008
        /*0064*/ 	.byte	0x00, 0xf4, 0x21, 0x00


	//----- nvinfo : EIATTR_KPARAM_INFO
	.align		4
.L_21:
        /*0068*/ 	.byte	0x04, 0x17
        /*006a*/ 	.short	(.L_23 - .L_22)
.L_22:
        /*006c*/ 	.word	0x00000000
        /*0070*/ 	.short	0x0000
        /*0072*/ 	.short	0x0000
        /*0074*/ 	.byte	0x00, 0xf4, 0x21, 0x00


	//----- nvinfo : EIATTR_SPARSE_MMA_MASK
	.align		4
.L_23:
        /*0078*/ 	.byte	0x03, 0x50
        /*007a*/ 	.short	0x0000


	//----- nvinfo : EIATTR_MAXREG_COUNT
	.align		4
        /*007c*/ 	.byte	0x03, 0x1b
        /*007e*/ 	.short	0x00ff


	//----- nvinfo : EIATTR_EXIT_INSTR_OFFSETS
	.align		4
        /*0080*/ 	.byte	0x04, 0x1c
        /*0082*/ 	.short	(.L_25 - .L_24)


	//   ....[0]....
.L_24:
        /*0084*/ 	.word	0x000004b0


	//   ....[1]....
        /*0088*/ 	.word	0x00000510


	//----- nvinfo : EIATTR_REQNTID
	.align		4
.L_25:
        /*008c*/ 	.byte	0x04, 0x10
        /*008e*/ 	.short	(.L_27 - .L_26)
.L_26:
        /*0090*/ 	.word	0x00000080
        /*0094*/ 	.word	0x00000001
        /*0098*/ 	.word	0x00000001


	//----- nvinfo : EIATTR_CBANK_PARAM_SIZE
	.align		4
.L_27:
        /*009c*/ 	.byte	0x03, 0x19
        /*009e*/ 	.short	0x0030


	//----- nvinfo : EIATTR_PARAM_CBANK
	.align		4
        /*00a0*/ 	.byte	0x04, 0x0a
        /*00a2*/ 	.short	(.L_29 - .L_28)
	.align		4
.L_28:
        /*00a4*/ 	.word	index@(.nv.constant0.triton_poi_fused_add_42)
        /*00a8*/ 	.short	0x0210
        /*00aa*/ 	.short	0x0030


	//----- nvinfo : EIATTR_SW_WAR
	.align		4
.L_29:
        /*00ac*/ 	.byte	0x04, 0x36
        /*00ae*/ 	.short	(.L_31 - .L_30)
.L_30:
        /*00b0*/ 	.word	0x00000008
.L_31:


//--------------------- .nv.callgraph             --------------------------
	.section	.nv.callgraph,"",@"SHT_CUDA_CALLGRAPH"
	.align	4
	.sectionentsize	8
	.align		4
        /*0000*/ 	.word	0x00000000
	.align		4
        /*0004*/ 	.word	0xffffffff
	.align		4
        /*0008*/ 	.word	0x00000000
	.align		4
        /*000c*/ 	.word	0xfffffffe
	.align		4
        /*0010*/ 	.word	0x00000000
	.align		4
        /*0014*/ 	.word	0xfffffffd
	.align		4
        /*0018*/ 	.word	0x00000000
	.align		4
        /*001c*/ 	.word	0xfffffffc


//--------------------- .text.triton_poi_fused_add_42 --------------------------
	.section	.text.triton_poi_fused_add_42,"ax",@progbits
	.sectionflags	@"SHF_BARRIERS=1"
	.align	128
        .global         triton_poi_fused_add_42
        .type           triton_poi_fused_add_42,@function
        .size           triton_poi_fused_add_42,(.L_x_1 - triton_poi_fused_add_42)
        .other          triton_poi_fused_add_42,@"STO_CUDA_ENTRY STV_DEFAULT"
triton_poi_fused_add_42:
.text.triton_poi_fused_add_42:
[----:B------:R-:W0:Y:S02]  /*0000*/  LDC R1, c[0x0][0x28] ;  /* 0x00000a00ff017b82 */ /* 0x000e240000000800 */
[----:B------:R-:W1:Y:S01]  /*0010*/  S2R R9, SR_CTAID.X ;  /* 0x0000000000097919 */ /* 0x000e620000002500 */
[----:B------:R-:W2:Y:S01]  /*0020*/  LDC.64 R12, c[0x0][0x210] ;  /* 0x00008400ff0c7b82 */ /* 0x000ea20000000a00 */
[----:B------:R-:W-:Y:S01]  /*0030*/  CS2R R4, SRZ ;  /* 0x0000000000047805 */ /* 0x000fe2000001ff00 */
[----:B------:R-:W-:Y:S01]  /*0040*/  ULDC.64 UR6, c[0x0][0x208] ;  /* 0x0000820000067ab9 */ /* 0x000fe20000000a00 */
[----:B------:R-:W3:Y:S01]  /*0050*/  S2R R7, SR_TID.X ;  /* 0x0000000000077919 */ /* 0x000ee20000002100 */
[----:B------:R-:W4:Y:S04]  /*0060*/  S2R R18, SR_CTAID.Y ;  /* 0x0000000000127919 */ /* 0x000f280000002600 */
[----:B------:R-:W5:Y:S01]  /*0070*/  LDC.64 R10, c[0x0][0x218] ;  /* 0x00008600ff0a7b82 */ /* 0x000f620000000a00 */
[----:B-1----:R-:W-:Y:S01]  /*0080*/  IMAD.SHL.U32 R9, R9, 0x10, RZ ;  /* 0x0000001009097824 */ /* 0x002fe200078e00ff */
[----:B---3--:R-:W-:Y:S01]  /*0090*/  SHF.R.U32.HI R8, RZ, 0x3, R7 ;  /* 0x00000003ff087819 */ /* 0x008fe20000011607 */
[----:B------:R-:W-:-:S02]  /*00a0*/  IMAD.SHL.U32 R6, R7, 0x2, RZ ;  /* 0x0000000207067824 */ /* 0x000fc400078e00ff */
[----:B----4-:R-:W-:Y:S01]  /*00b0*/  IMAD.SHL.U32 R19, R18, 0x10, RZ ;  /* 0x0000001012137824 */ /* 0x010fe200078e00ff */
[----:B------:R-:W-:Y:S02]  /*00c0*/  SGXT.U32 R8, R8, 0x4 ;  /* 0x000000040808781a */ /* 0x000fe40000000000 */
[----:B------:R-:W-:Y:S02]  /*00d0*/  LOP3.LUT R3, R9, 0xe, R6, 0xf8, !PT ;  /* 0x0000000e09037812 */ /* 0x000fe400078ef806 */
[----:B------:R-:W-:Y:S02]  /*00e0*/  LOP3.LUT R0, R19, R8, RZ, 0xfc, !PT ;  /* 0x0000000813007212 */ /* 0x000fe400078efcff */
[----:B------:R-:W-:-:S03]  /*00f0*/  ISETP.GE.AND P1, PT, R3, 0x10, PT ;  /* 0x000000100300780c */ /* 0x000fc60003f26270 */
[----:B------:R-:W-:Y:S01]  /*0100*/  IMAD R0, R0, 0x10, R3 ;  /* 0x0000001000007824 */ /* 0x000fe200078e0203 */
[----:B------:R-:W-:-:S03]  /*0110*/  CS2R R2, SRZ ;  /* 0x0000000000027805 */ /* 0x000fc6000001ff00 */
[C---:B--2---:R-:W-:Y:S02]  /*0120*/  IMAD.WIDE R14, R0.reuse, 0x4, R12 ;  /* 0x00000004000e7825 */ /* 0x044fe400078e020c */
[----:B------:R-:W1:Y:S02]  /*0130*/  LDC.64 R12, c[0x0][0x220] ;  /* 0x00008800ff0c7b82 */ /* 0x000e640000000a00 */
[----:B-----5:R-:W-:Y:S02]  /*0140*/  IMAD.WIDE R16, R0, 0x4, R10 ;  /* 0x0000000400107825 */ /* 0x020fe400078e020a */
[----:B------:R2:W3:Y:S04]  /*0150*/  @!P1 LDG.E.EL.64 R2, desc[UR6][R14.64] ;  /* 0x000000060e029981 */ /* 0x0004e8000c2e1b00 */
[----:B------:R4:W3:Y:S01]  /*0160*/  @!P1 LDG.E.EL.64 R4, desc[UR6][R16.64] ;  /* 0x0000000610049981 */ /* 0x0008e2000c2e1b00 */
[----:B------:R-:W5:Y:S01]  /*0170*/  LDC.64 R10, c[0x0][0x228] ;  /* 0x00008a00ff0a7b82 */ /* 0x000f620000000a00 */
[----:B------:R-:W-:-:S02]  /*0180*/  SHF.R.S32.HI R18, RZ, 0x1b, R18 ;  /* 0x0000001bff127819 */ /* 0x000fc40000011412 */
[----:B------:R-:W-:Y:S02]  /*0190*/  LOP3.LUT R19, R19, 0xe, R6, 0xf8, !PT ;  /* 0x0000000e13137812 */ /* 0x000fe400078ef806 */
[----:B------:R-:W-:-:S04]  /*01a0*/  SGXT R18, R18, 0x1 ;  /* 0x000000011212781a */ /* 0x000fc80000000200 */
[----:B------:R-:W-:Y:S02]  /*01b0*/  LEA.HI R20, R18, R19, RZ, 0x9 ;  /* 0x0000001312147211 */ /* 0x000fe400078f48ff */
[----:B------:R-:W-:Y:S02]  /*01c0*/  LOP3.LUT R18, R9, R8, RZ, 0xfc, !PT ;  /* 0x0000000809127212 */ /* 0x000fe400078efcff */
[----:B------:R-:W-:Y:S02]  /*01d0*/  LOP3.LUT R20, R20, 0xfffffe00, RZ, 0xc0, !PT ;  /* 0xfffffe0014147812 */ /* 0x000fe400078ec0ff */
[C---:B------:R-:W-:Y:S01]  /*01e0*/  ISETP.GE.AND P0, PT, R18.reuse, 0x10, PT ;  /* 0x000000101200780c */ /* 0x040fe20003f06270 */
[----:B--2---:R-:W-:Y:S02]  /*01f0*/  IMAD R15, R18, 0x800, R19 ;  /* 0x00000800120f7824 */ /* 0x004fe400078e0213 */
[----:B------:R-:W-:Y:S02]  /*0200*/  IMAD.IADD R19, R19, 0x1, -R20 ;  /* 0x0000000113137824 */ /* 0x000fe400078e0a14 */
[----:B-1----:R-:W-:Y:S01]  /*0210*/  IMAD.WIDE R14, R15, 0x4, R12 ;  /* 0x000000040f0e7825 */ /* 0x002fe200078e020c */
[----:B------:R-:W-:-:S03]  /*0220*/  CS2R R12, SRZ ;  /* 0x00000000000c7805 */ /* 0x000fc6000001ff00 */
[----:B-----5:R-:W-:-:S04]  /*0230*/  IMAD.WIDE R10, R19, 0x4, R10 ;  /* 0x00000004130a7825 */ /* 0x020fc800078e020a */
[----:B------:R1:W2:Y:S04]  /*0240*/  @!P0 LDG.E.EL.64 R12, desc[UR6][R14.64] ;  /* 0x000000060e0c8981 */ /* 0x0002a8000c2e1b00 */
[----:B------:R-:W2:Y:S01]  /*0250*/  LDG.E.EL.64 R10, desc[UR6][R10.64] ;  /* 0x000000060a0a7981 */ /* 0x000ea2000c2e1b00 */
[----:B------:R-:W5:Y:S01]  /*0260*/  S2UR UR5, SR_CgaCtaId ;  /* 0x00000000000579c3 */ /* 0x000f620000008800 */
[C---:B------:R-:W-:Y:S01]  /*0270*/  IMAD.SHL.U32 R9, R7.reuse, 0x20, RZ ;  /* 0x0000002007097824 */ /* 0x040fe200078e00ff */
[----:B------:R-:W-:Y:S01]  /*0280*/  UMOV UR4, 0x400 ;  /* 0x0000040000047882 */ /* 0x000fe20000000000 */
[----:B----4-:R-:W-:Y:S02]  /*0290*/  LOP3.LUT R17, R7, 0x7f, RZ, 0xc0, !PT ;  /* 0x0000007f07117812 */ /* 0x010fe400078ec0ff */
[----:B------:R-:W-:-:S02]  /*02a0*/  SHF.R.U32.HI R16, RZ, 0x4, R6 ;  /* 0x00000004ff107819 */ /* 0x000fc40000011606 */
[----:B------:R-:W-:Y:S02]  /*02b0*/  LOP3.LUT R9, R9, 0xe0, RZ, 0xc0, !PT ;  /* 0x000000e009097812 */ /* 0x000fe400078ec0ff */
[----:B------:R-:W-:Y:S02]  /*02c0*/  SGXT.U32 R16, R16, 0x4 ;  /* 0x000000041010781a */ /* 0x000fe40000000000 */
[----:B------:R-:W-:Y:S02]  /*02d0*/  LOP3.LUT R8, R9, R8, RZ, 0xfc, !PT ;  /* 0x0000000809087212 */ /* 0x000fe400078efcff */
[----:B------:R-:W-:Y:S01]  /*02e0*/  LOP3.LUT R6, R6, 0xfe, RZ, 0xc0, !PT ;  /* 0x000000fe06067812 */ /* 0x000fe200078ec0ff */
[----:B------:R-:W-:Y:S01]  /*02f0*/  IMAD.IADD R17, R16, 0x1, R17 ;  /* 0x0000000110117824 */ /* 0x000fe200078e0211 */
[----:B-----5:R-:W-:-:S06]  /*0300*/  UPRMT UR4, UR5, 0x654, UR4 ;  /* 0x0000065405047896 */ /* 0x020fcc0008000004 */
[----:B------:R-:W-:-:S05]  /*0310*/  LEA.HI R7, R9, UR4, RZ, 0x1f ;  /* 0x0000000409077c11 */ /* 0x000fca000f8ff8ff */
[----:B------:R-:W-:Y:S02]  /*0320*/  IMAD R7, R8, 0x4, R7 ;  /* 0x0000000408077824 */ /* 0x000fe400078e0207 */
[----:B---3--:R-:W-:Y:S01]  /*0330*/  FADD R4, R4, R2 ;  /* 0x0000000204047221 */ /* 0x008fe20000000000 */
[----:B------:R-:W-:Y:S01]  /*0340*/  LOP3.LUT R2, R9, 0x10, RZ, 0xfc, !PT ;  /* 0x0000001009027812 */ /* 0x000fe200078efcff */
[----:B------:R-:W-:Y:S01]  /*0350*/  FADD R5, R5, R3 ;  /* 0x0000000305057221 */ /* 0x000fe20000000000 */
[----:B------:R-:W-:Y:S02]  /*0360*/  LEA.HI R9, R9, UR4, RZ, 0x1e ;  /* 0x0000000409097c11 */ /* 0x000fe4000f8ff0ff */
[----:B-1----:R-:W-:Y:S01]  /*0370*/  SHF.R.U32.HI R14, RZ, 0x4, R2 ;  /* 0x00000004ff0e7819 */ /* 0x002fe20000011602 */
[----:B------:R-:W-:Y:S01]  /*0380*/  STS [R7], R4 ;  /* 0x0000000407007388 */ /* 0x000fe20000000800 */
[----:B------:R-:W-:Y:S01]  /*0390*/  LEA R2, R17, UR4, 0x3 ;  /* 0x0000000411027c11 */ /* 0x000fe2000f8e18ff */
[----:B------:R-:W-:Y:S01]  /*03a0*/  IMAD R18, R8, 0x4, R9 ;  /* 0x0000000408127824 */ /* 0x000fe200078e0209 */
[----:B------:R-:W-:-:S05]  /*03b0*/  LEA R15, R14, UR4, 0x3 ;  /* 0x000000040e0f7c11 */ /* 0x000fca000f8e18ff */
[----:B------:R-:W-:-:S04]  /*03c0*/  IMAD R15, R8, 0x4, R15 ;  /* 0x00000004080f7824 */ /* 0x000fc800078e020f */
[----:B------:R-:W-:Y:S01]  /*03d0*/  IMAD R14, R14, -0x4, R15 ;  /* 0xfffffffc0e0e7824 */ /* 0x000fe200078e020f */
[----:B------:R-:W-:Y:S01]  /*03e0*/  STS [R15+0x40], R5 ;  /* 0x000040050f007388 */ /* 0x000fe20000000800 */
[----:B------:R-:W-:Y:S01]  /*03f0*/  BAR.SYNC.DEFER_BLOCKING 0x0 ;  /* 0x0000000000007b1d */ /* 0x000fe20000010000 */
[----:B--2---:R-:W-:Y:S01]  /*0400*/  FADD R9, R10, R12 ;  /* 0x0000000c0a097221 */ /* 0x004fe20000000000 */
[----:B------:R-:W-:Y:S01]  /*0410*/  FADD R8, R11, R13 ;  /* 0x0000000d0b087221 */ /* 0x000fe20000000000 */
[----:B------:R-:W-:-:S05]  /*0420*/  LEA R11, R16, UR4, 0x2 ;  /* 0x00000004100b7c11 */ /* 0x000fca000f8e10ff */
[----:B------:R-:W-:Y:S01]  /*0430*/  IMAD R6, R6, 0x4, R11 ;  /* 0x0000000406067824 */ /* 0x000fe200078e020b */
[----:B------:R-:W1:Y:S02]  /*0440*/  LDS.64 R2, [R2] ;  /* 0x0000000002027984 */ /* 0x000e640000000a00 */
[----:B-1----:R-:W-:Y:S01]  /*0450*/  FADD R9, R2, R9 ;  /* 0x0000000902097221 */ /* 0x002fe20000000000 */
[----:B------:R-:W-:Y:S01]  /*0460*/  BAR.SYNC.DEFER_BLOCKING 0x0 ;  /* 0x0000000000007b1d */ /* 0x000fe20000010000 */
[----:B------:R-:W-:-:S05]  /*0470*/  FADD R3, R3, R8 ;  /* 0x0000000803037221 */ /* 0x000fca0000000000 */
[----:B------:R1:W-:Y:S04]  /*0480*/  STS [R18], R9 ;  /* 0x0000000912007388 */ /* 0x0003e80000000800 */
[----:B------:R1:W-:Y:S01]  /*0490*/  STS [R14+0x40], R3 ;  /* 0x000040030e007388 */ /* 0x0003e20000000800 */
[----:B------:R-:W-:Y:S06]  /*04a0*/  BAR.SYNC.DEFER_BLOCKING 0x0 ;  /* 0x0000000000007b1d */ /* 0x000fec0000010000 */
[----:B-1----:R-:W-:Y:S05]  /*04b0*/  @P1 EXIT ;  /* 0x000000000000194d */ /* 0x002fea0003800000 */
[----:B------:R-:W-:Y:S01]  /*04c0*/  LDS R4, [R6] ;  /* 0x0000000006047984 */ /* 0x000fe20000000800 */
[----:B------:R-:W0:Y:S03]  /*04d0*/  LDC.64 R2, c[0x0][0x230] ;  /* 0x00008c00ff027b82 */ /* 0x000e260000000a00 */
[----:B------:R-:W1:Y:S01]  /*04e0*/  LDS R5, [R6+0x4] ;  /* 0x0000040006057984 */ /* 0x000e620000000800 */
[----:B0-----:R-:W-:-:S05]  /*04f0*/  IMAD.WIDE R2, R0, 0x4, R2 ;  /* 0x0000000400027825 */ /* 0x001fca00078e0202 */
[----:B-1----:R-:W-:Y:S01]  /*0500*/  STG.E.64 desc[UR6][R2.64], R4 ;  /* 0x0000000402007986 */ /* 0x002fe2000c101b06 */
[----:B------:R-:W-:Y:S05]  /*0510*/  EXIT ;  /* 0x000000000000794d */ /* 0x000fea0003800000 */
.L_x_0:
[----:B------:R-:W-:-:S00]  /*0520*/  BRA `(.L_x_0) ;  /* 0xfffffffc00fc7947 */ /* 0x000fc0000383ffff */
[----:B------:R-:W-:-:S00]  /*0530*/  NOP ;  /* 0x0000000000007918 */ /* 0x000fc00000000000 */
        /* <DEDUP_REMOVED lines=12> */
.L_x_1:


//--------------------- .nv.shared.triton_poi_fused_add_42 --------------------------
	.section	.nv.shared.triton_poi_fused_add_42,"aw",@nobits
	.sectionflags	@""
	.align	16
	.zero		1024


//--------------------- .nv.constant0.triton_poi_fused_add_42 --------------------------
	.section	.nv.constant0.triton_poi_fused_add_42,"a",@progbits
	.sectionflags	@""
	.align	4
.nv.constant0.triton_poi_fused_add_42:
	.zero		576
